//
// Generated by NVIDIA NVVM Compiler
//
// Compiler Build ID: CL-36424714
// Cuda compilation tools, release 13.0, V13.0.88
// Based on NVVM 20.0.0
//

.version 9.0
.target sm_100
.address_size 64

	// .globl	_Z7computefffffffffffffffffffffff
.extern .func  (.param .b32 func_retval0) vprintf
(
	.param .b64 vprintf_param_0,
	.param .b64 vprintf_param_1
)
;
.global .align 1 .b8 $str[7] = {37, 46, 49, 55, 103, 10};
.global .align 4 .b8 __cudart_i2opi_f[24] = {65, 144, 67, 60, 153, 149, 98, 219, 192, 221, 52, 245, 209, 87, 39, 252, 41, 21, 68, 78, 110, 131, 249, 162};

.visible .entry _Z7computefffffffffffffffffffffff(
	.param .f32 _Z7computefffffffffffffffffffffff_param_0,
	.param .f32 _Z7computefffffffffffffffffffffff_param_1,
	.param .f32 _Z7computefffffffffffffffffffffff_param_2,
	.param .f32 _Z7computefffffffffffffffffffffff_param_3,
	.param .f32 _Z7computefffffffffffffffffffffff_param_4,
	.param .f32 _Z7computefffffffffffffffffffffff_param_5,
	.param .f32 _Z7computefffffffffffffffffffffff_param_6,
	.param .f32 _Z7computefffffffffffffffffffffff_param_7,
	.param .f32 _Z7computefffffffffffffffffffffff_param_8,
	.param .f32 _Z7computefffffffffffffffffffffff_param_9,
	.param .f32 _Z7computefffffffffffffffffffffff_param_10,
	.param .f32 _Z7computefffffffffffffffffffffff_param_11,
	.param .f32 _Z7computefffffffffffffffffffffff_param_12,
	.param .f32 _Z7computefffffffffffffffffffffff_param_13,
	.param .f32 _Z7computefffffffffffffffffffffff_param_14,
	.param .f32 _Z7computefffffffffffffffffffffff_param_15,
	.param .f32 _Z7computefffffffffffffffffffffff_param_16,
	.param .f32 _Z7computefffffffffffffffffffffff_param_17,
	.param .f32 _Z7computefffffffffffffffffffffff_param_18,
	.param .f32 _Z7computefffffffffffffffffffffff_param_19,
	.param .f32 _Z7computefffffffffffffffffffffff_param_20,
	.param .f32 _Z7computefffffffffffffffffffffff_param_21,
	.param .f32 _Z7computefffffffffffffffffffffff_param_22
)
{
	.local .align 8 .b8 	__local_depot0[40];
	.reg .b64 	%SP;
	.reg .b64 	%SPL;
	.reg .pred 	%p<12>;
	.reg .b32 	%r<43>;
	.reg .b32 	%f<74>;
	.reg .b64 	%rd<25>;
	.reg .b64 	%fd<4>;

	mov.u64 	%SPL, __local_depot0;
	cvta.local.u64 	%SP, %SPL;
	ld.param.f32 	%f19, [_Z7computefffffffffffffffffffffff_param_12];
	ld.param.f32 	%f20, [_Z7computefffffffffffffffffffffff_param_13];
	ld.param.f32 	%f21, [_Z7computefffffffffffffffffffffff_param_14];
	ld.param.f32 	%f11, [_Z7computefffffffffffffffffffffff_param_15];
	ld.param.f32 	%f12, [_Z7computefffffffffffffffffffffff_param_16];
	ld.param.f32 	%f13, [_Z7computefffffffffffffffffffffff_param_17];
	ld.param.f32 	%f14, [_Z7computefffffffffffffffffffffff_param_18];
	ld.param.f32 	%f15, [_Z7computefffffffffffffffffffffff_param_19];
	ld.param.f32 	%f16, [_Z7computefffffffffffffffffffffff_param_20];
	ld.param.f32 	%f17, [_Z7computefffffffffffffffffffffff_param_21];
	ld.param.f32 	%f18, [_Z7computefffffffffffffffffffffff_param_22];
	add.u64 	%rd1, %SPL, 0;
	mul.f32 	%f22, %f20, 0f00002FF8;
	mul.f32 	%f73, %f19, %f22;
	abs.f32 	%f23, %f21;
	setp.gt.f32 	%p1, %f23, 0f3F800000;
	rcp.approx.ftz.f32 	%f24, %f23;
	selp.f32 	%f25, %f24, %f23, %p1;
	mul.f32 	%f26, %f25, %f25;
	fma.rn.f32 	%f27, %f26, 0f3B2090AA, 0fBC6BE14F;
	fma.rn.f32 	%f28, %f27, %f26, 0f3D23397E;
	fma.rn.f32 	%f29, %f28, %f26, 0fBD948A7A;
	fma.rn.f32 	%f30, %f29, %f26, 0f3DD76B21;
	fma.rn.f32 	%f31, %f30, %f26, 0fBE111E88;
	fma.rn.f32 	%f32, %f31, %f26, 0f3E4CAF60;
	fma.rn.f32 	%f33, %f32, %f26, 0fBEAAAA27;
	mul.f32 	%f34, %f26, %f33;
	fma.rn.f32 	%f35, %f34, %f25, %f25;
	neg.f32 	%f36, %f35;
	fma.rn.f32 	%f37, 0f3F6EE581, 0f3FD774EB, %f36;
	selp.f32 	%f38, %f37, %f35, %p1;
	setp.num.f32 	%p2, %f23, %f23;
	copysign.f32 	%f39, %f21, %f38;
	selp.f32 	%f40, %f39, %f38, %p2;
	mov.f32 	%f41, 0f79AEA0BF;
	div.rn.f32 	%f42, %f41, %f40;
	setp.ltu.f32 	%p3, %f73, %f42;
	@%p3 bra 	$L__BB0_10;
	fma.rn.f32 	%f43, %f11, 0f97ADFA1D, 0fF99E2066;
	add.f32 	%f44, %f43, 0f784BB92C;
	add.f32 	%f45, %f44, 0fF850DCFE;
	mul.f32 	%f46, %f12, %f45;
	sub.f32 	%f47, %f46, %f13;
	add.f32 	%f48, %f73, %f47;
	add.f32 	%f49, %f14, 0f8000008F;
	add.f32 	%f2, %f49, %f48;
	sub.f32 	%f3, %f17, %f18;
	mul.f32 	%f50, %f3, 0f3F22F983;
	cvt.rni.s32.f32 	%r42, %f50;
	cvt.rn.f32.s32 	%f51, %r42;
	fma.rn.f32 	%f52, %f51, 0fBFC90FDA, %f3;
	fma.rn.f32 	%f53, %f51, 0fB3A22168, %f52;
	fma.rn.f32 	%f72, %f51, 0fA7C234C5, %f53;
	abs.f32 	%f5, %f3;
	setp.ltu.f32 	%p4, %f5, 0f47CE4780;
	@%p4 bra 	$L__BB0_9;
	setp.neu.f32 	%p5, %f5, 0f7F800000;
	@%p5 bra 	$L__BB0_4;
	mov.f32 	%f56, 0f00000000;
	mul.rn.f32 	%f72, %f3, %f56;
	mov.b32 	%r42, 0;
	bra.uni 	$L__BB0_9;
$L__BB0_4:
	mov.b32 	%r2, %f3;
	shl.b32 	%r16, %r2, 8;
	or.b32  	%r3, %r16, -2147483648;
	mov.b64 	%rd24, 0;
	mov.b32 	%r39, 0;
	mov.u64 	%rd22, __cudart_i2opi_f;
	mov.u64 	%rd23, %rd1;
$L__BB0_5:
	.pragma "nounroll";
	ld.global.nc.u32 	%r17, [%rd22];
	mad.wide.u32 	%rd12, %r17, %r3, %rd24;
	shr.u64 	%rd24, %rd12, 32;
	st.local.u32 	[%rd23], %rd12;
	add.s32 	%r39, %r39, 1;
	add.s64 	%rd23, %rd23, 4;
	add.s64 	%rd22, %rd22, 4;
	setp.ne.s32 	%p6, %r39, 6;
	@%p6 bra 	$L__BB0_5;
	shr.u32 	%r18, %r2, 23;
	st.local.u32 	[%rd1+24], %rd24;
	and.b32  	%r6, %r18, 31;
	and.b32  	%r19, %r18, 224;
	add.s32 	%r20, %r19, -128;
	shr.u32 	%r21, %r20, 5;
	mul.wide.u32 	%rd13, %r21, 4;
	sub.s64 	%rd8, %rd1, %rd13;
	ld.local.u32 	%r40, [%rd8+24];
	ld.local.u32 	%r41, [%rd8+20];
	setp.eq.s32 	%p7, %r6, 0;
	@%p7 bra 	$L__BB0_8;
	shf.l.wrap.b32 	%r40, %r41, %r40, %r6;
	ld.local.u32 	%r22, [%rd8+16];
	shf.l.wrap.b32 	%r41, %r22, %r41, %r6;
$L__BB0_8:
	shr.u32 	%r23, %r40, 30;
	shf.l.wrap.b32 	%r24, %r41, %r40, 2;
	shl.b32 	%r25, %r41, 2;
	shr.u32 	%r26, %r24, 31;
	add.s32 	%r27, %r26, %r23;
	neg.s32 	%r28, %r27;
	setp.lt.s32 	%p8, %r2, 0;
	selp.b32 	%r42, %r28, %r27, %p8;
	xor.b32  	%r29, %r24, %r2;
	shr.s32 	%r30, %r24, 31;
	xor.b32  	%r31, %r30, %r24;
	xor.b32  	%r32, %r30, %r25;
	cvt.u64.u32 	%rd14, %r31;
	shl.b64 	%rd15, %rd14, 32;
	cvt.u64.u32 	%rd16, %r32;
	or.b64  	%rd17, %rd15, %rd16;
	cvt.rn.f64.s64 	%fd1, %rd17;
	mul.f64 	%fd2, %fd1, 0d3BF921FB54442D19;
	cvt.rn.f32.f64 	%f54, %fd2;
	neg.f32 	%f55, %f54;
	setp.lt.s32 	%p9, %r29, 0;
	selp.f32 	%f72, %f55, %f54, %p9;
$L__BB0_9:
	add.s32 	%r34, %r42, 1;
	mul.rn.f32 	%f57, %f72, %f72;
	and.b32  	%r35, %r42, 1;
	setp.eq.b32 	%p10, %r35, 1;
	selp.f32 	%f58, %f72, 0f3F800000, %p10;
	fma.rn.f32 	%f59, %f57, %f58, 0f00000000;
	fma.rn.f32 	%f60, %f57, 0f37CBAC00, 0fBAB607ED;
	selp.f32 	%f61, 0fB94D4153, %f60, %p10;
	selp.f32 	%f62, 0f3C0885E4, 0f3D2AAABB, %p10;
	fma.rn.f32 	%f63, %f61, %f57, %f62;
	selp.f32 	%f64, 0fBE2AAAA8, 0fBEFFFFFF, %p10;
	fma.rn.f32 	%f65, %f63, %f57, %f64;
	fma.rn.f32 	%f66, %f65, %f59, %f58;
	and.b32  	%r36, %r34, 2;
	setp.eq.s32 	%p11, %r36, 0;
	mov.f32 	%f67, 0f00000000;
	sub.f32 	%f68, %f67, %f66;
	selp.f32 	%f69, %f66, %f68, %p11;
	add.f32 	%f70, %f15, 0f82110E3A;
	fma.rn.f32 	%f71, %f16, %f69, %f70;
	add.f32 	%f73, %f2, %f71;
$L__BB0_10:
	add.u64 	%rd18, %SP, 32;
	add.u64 	%rd19, %SPL, 32;
	cvt.f64.f32 	%fd3, %f73;
	st.local.f64 	[%rd19], %fd3;
	mov.u64 	%rd20, $str;
	cvta.global.u64 	%rd21, %rd20;
	{ // callseq 0, 0
	.param .b64 param0;
	st.param.b64 	[param0], %rd21;
	.param .b64 param1;
	st.param.b64 	[param1], %rd18;
	.param .b32 retval0;
	call.uni (retval0), 
	vprintf, 
	(
	param0, 
	param1
	);
	ld.param.b32 	%r37, [retval0];
	} // callseq 0
	ret;

}


// ===== COMPILED SASS (sm_100) =====

	.target	sm_100

	.elftype	@"ET_EXEC"


//--------------------- .note.nv.tkinfo           --------------------------
	.section	.note.nv.tkinfo,"",@"SHT_NOTE"
	.sectionflags	@"SHF_NOTE_NV_TKINFO"
	.tkinfo
        /*0018*/ 	.word	0x00000002
        /*0030*/ 	.string	""
        /*0030*/ 	.string	"ptxas"
        /*0030*/ 	.string	"Cuda compilation tools, release 13.0, V13.0.88"
        /*0030*/ 	.string	"Build cuda_13.0.r13.0/compiler.36424714_0"
        /*0030*/ 	.string	"-arch sm_100 -m 64 "



//--------------------- .note.nv.cuinfo           --------------------------
	.section	.note.nv.cuinfo,"",@"SHT_NOTE"
	.sectionflags	@"SHF_NOTE_NV_CUINFO"
        /*0018*/ 	.short	0x0002
        /*001a*/ 	.short	0x0064
        /*001c*/ 	.short	0x0082
	.zero		2


//--------------------- .nv.info                  --------------------------
	.section	.nv.info,"",@"SHT_CUDA_INFO"
	.align	4


	//----- nvinfo : EIATTR_REGCOUNT
	.align		4
        /*0000*/ 	.byte	0x04, 0x2f
        /*0002*/ 	.short	(.L_3 - .L_2)
	.align		4
.L_2:
        /*0004*/ 	.word	index@(_Z7computefffffffffffffffffffffff)
        /*0008*/ 	.word	0x00000018


	//----- nvinfo : EIATTR_FRAME_SIZE
	.align		4
.L_3:
        /*000c*/ 	.byte	0x04, 0x11
        /*000e*/ 	.short	(.L_5 - .L_4)
	.align		4
.L_4:
        /*0010*/ 	.word	index@($__internal_0_$__cuda_sm3x_div_rn_noftz_f32_slowpath)
        /*0014*/ 	.word	0x00000028


	//----- nvinfo : EIATTR_FRAME_SIZE
	.align		4
.L_5:
        /*0018*/ 	.byte	0x04, 0x11
        /*001a*/ 	.short	(.L_7 - .L_6)
	.align		4
.L_6:
        /*001c*/ 	.word	index@(_Z7computefffffffffffffffffffffff)
        /*0020*/ 	.word	0x00000028


	//----- nvinfo : EIATTR_MIN_STACK_SIZE
	.align		4
.L_7:
        /*0024*/ 	.byte	0x04, 0x12
        /*0026*/ 	.short	(.L_9 - .L_8)
	.align		4
.L_8:
        /*0028*/ 	.word	index@(_Z7computefffffffffffffffffffffff)
        /*002c*/ 	.word	0x00000028
.L_9:


//--------------------- .nv.compat                --------------------------
	.section	.nv.compat,"",@"SHT_CUDA_COMPAT_INFO"
	.align	4
        /*0000*/ 	.byte	0x02, 0x09, 0x00, 0x00, 0x02, 0x02, 0x01, 0x00, 0x02, 0x05, 0x05, 0x00, 0x03, 0x07, 0x01, 0x01
        /*0010*/ 	.byte	0x02, 0x03, 0x00, 0x00, 0x02, 0x06, 0x01, 0x00, 0x04, 0x0b, 0x08, 0x00, 0x01, 0x00, 0x00, 0x00
        /*0020*/ 	.byte	0x00, 0x00, 0x00, 0x00


//--------------------- .nv.info._Z7computefffffffffffffffffffffff --------------------------
	.section	.nv.info._Z7computefffffffffffffffffffffff,"",@"SHT_CUDA_INFO"
	.sectionflags	@""
	.align	4


	//----- nvinfo : EIATTR_CUDA_API_VERSION
	.align		4
        /*0000*/ 	.byte	0x04, 0x37
        /*0002*/ 	.short	(.L_11 - .L_10)
.L_10:
        /*0004*/ 	.word	0x00000082


	//----- nvinfo : EIATTR_KPARAM_INFO
	.align		4
.L_11:
        /*0008*/ 	.byte	0x04, 0x17
        /*000a*/ 	.short	(.L_13 - .L_12)
.L_12:
        /*000c*/ 	.word	0x00000000
        /*0010*/ 	.short	0x0016
        /*0012*/ 	.short	0x0058
        /*0014*/ 	.byte	0x00, 0xf0, 0x11, 0x00


	//----- nvinfo : EIATTR_KPARAM_INFO
	.align		4
.L_13:
        /*0018*/ 	.byte	0x04, 0x17
        /*001a*/ 	.short	(.L_15 - .L_14)
.L_14:
        /*001c*/ 	.word	0x00000000
        /*0020*/ 	.short	0x0015
        /*0022*/ 	.short	0x0054
        /*0024*/ 	.byte	0x00, 0xf0, 0x11, 0x00


	//----- nvinfo : EIATTR_KPARAM_INFO
	.align		4
.L_15:
        /*0028*/ 	.byte	0x04, 0x17
        /*002a*/ 	.short	(.L_17 - .L_16)
.L_16:
        /*002c*/ 	.word	0x00000000
        /*0030*/ 	.short	0x0014
        /*0032*/ 	.short	0x0050
        /*0034*/ 	.byte	0x00, 0xf0, 0x11, 0x00


	//----- nvinfo : EIATTR_KPARAM_INFO
	.align		4
.L_17:
        /*0038*/ 	.byte	0x04, 0x17
        /*003a*/ 	.short	(.L_19 - .L_18)
.L_18:
        /*003c*/ 	.word	0x00000000
        /*0040*/ 	.short	0x0013
        /*0042*/ 	.short	0x004c
        /*0044*/ 	.byte	0x00, 0xf0, 0x11, 0x00


	//----- nvinfo : EIATTR_KPARAM_INFO
	.align		4
.L_19:
        /*0048*/ 	.byte	0x04, 0x17
        /*004a*/ 	.short	(.L_21 - .L_20)
.L_20:
        /*004c*/ 	.word	0x00000000
        /*0050*/ 	.short	0x0012
        /*0052*/ 	.short	0x0048
        /*0054*/ 	.byte	0x00, 0xf0, 0x11, 0x00


	//----- nvinfo : EIATTR_KPARAM_INFO
	.align		4
.L_21:
        /*0058*/ 	.byte	0x04, 0x17
        /*005a*/ 	.short	(.L_23 - .L_22)
.L_22:
        /*005c*/ 	.word	0x00000000
        /*0060*/ 	.short	0x0011
        /*0062*/ 	.short	0x0044
        /*0064*/ 	.byte	0x00, 0xf0, 0x11, 0x00


	//----- nvinfo : EIATTR_KPARAM_INFO
	.align		4
.L_23:
        /*0068*/ 	.byte	0x04, 0x17
        /*006a*/ 	.short	(.L_25 - .L_24)
.L_24:
        /*006c*/ 	.word	0x00000000
        /*0070*/ 	.short	0x0010
        /*0072*/ 	.short	0x0040
        /*0074*/ 	.byte	0x00, 0xf0, 0x11, 0x00


	//----- nvinfo : EIATTR_KPARAM_INFO
	.align		4
.L_25:
        /*0078*/ 	.byte	0x04, 0x17
        /*007a*/ 	.short	(.L_27 - .L_26)
.L_26:
        /*007c*/ 	.word	0x00000000
        /*0080*/ 	.short	0x000f
        /*0082*/ 	.short	0x003c
        /*0084*/ 	.byte	0x00, 0xf0, 0x11, 0x00


	//----- nvinfo : EIATTR_KPARAM_INFO
	.align		4
.L_27:
        /*0088*/ 	.byte	0x04, 0x17
        /*008a*/ 	.short	(.L_29 - .L_28)
.L_28:
        /*008c*/ 	.word	0x00000000
        /*0090*/ 	.short	0x000e
        /*0092*/ 	.short	0x0038
        /*0094*/ 	.byte	0x00, 0xf0, 0x11, 0x00


	//----- nvinfo : EIATTR_KPARAM_INFO
	.align		4
.L_29:
        /*0098*/ 	.byte	0x04, 0x17
        /*009a*/ 	.short	(.L_31 - .L_30)
.L_30:
        /*009c*/ 	.word	0x00000000
        /*00a0*/ 	.short	0x000d
        /*00a2*/ 	.short	0x0034
        /*00a4*/ 	.byte	0x00, 0xf0, 0x11, 0x00


	//----- nvinfo : EIATTR_KPARAM_INFO
	.align		4
.L_31:
        /*00a8*/ 	.byte	0x04, 0x17
        /*00aa*/ 	.short	(.L_33 - .L_32)
.L_32:
        /*00ac*/ 	.word	0x00000000
        /*00b0*/ 	.short	0x000c
        /*00b2*/ 	.short	0x0030
        /*00b4*/ 	.byte	0x00, 0xf0, 0x11, 0x00


	//----- nvinfo : EIATTR_KPARAM_INFO
	.align		4
.L_33:
        /*00b8*/ 	.byte	0x04, 0x17
        /*00ba*/ 	.short	(.L_35 - .L_34)
.L_34:
        /*00bc*/ 	.word	0x00000000
        /*00c0*/ 	.short	0x000b
        /*00c2*/ 	.short	0x002c
        /*00c4*/ 	.byte	0x00, 0xf0, 0x11, 0x00


	//----- nvinfo : EIATTR_KPARAM_INFO
	.align		4
.L_35:
        /*00c8*/ 	.byte	0x04, 0x17
        /*00ca*/ 	.short	(.L_37 - .L_36)
.L_36:
        /*00cc*/ 	.word	0x00000000
        /*00d0*/ 	.short	0x000a
        /*00d2*/ 	.short	0x0028
        /*00d4*/ 	.byte	0x00, 0xf0, 0x11, 0x00


	//----- nvinfo : EIATTR_KPARAM_INFO
	.align		4
.L_37:
        /*00d8*/ 	.byte	0x04, 0x17
        /*00da*/ 	.short	(.L_39 - .L_38)
.L_38:
        /*00dc*/ 	.word	0x00000000
        /*00e0*/ 	.short	0x0009
        /*00e2*/ 	.short	0x0024
        /*00e4*/ 	.byte	0x00, 0xf0, 0x11, 0x00


	//----- nvinfo : EIATTR_KPARAM_INFO
	.align		4
.L_39:
        /*00e8*/ 	.byte	0x04, 0x17
        /*00ea*/ 	.short	(.L_41 - .L_40)
.L_40:
        /*00ec*/ 	.word	0x00000000
        /*00f0*/ 	.short	0x0008
        /*00f2*/ 	.short	0x0020
        /*00f4*/ 	.byte	0x00, 0xf0, 0x11, 0x00


	//----- nvinfo : EIATTR_KPARAM_INFO
	.align		4
.L_41:
        /*00f8*/ 	.byte	0x04, 0x17
        /*00fa*/ 	.short	(.L_43 - .L_42)
.L_42:
        /*00fc*/ 	.word	0x00000000
        /*0100*/ 	.short	0x0007
        /*0102*/ 	.short	0x001c
        /*0104*/ 	.byte	0x00, 0xf0, 0x11, 0x00


	//----- nvinfo : EIATTR_KPARAM_INFO
	.align		4
.L_43:
        /*0108*/ 	.byte	0x04, 0x17
        /*010a*/ 	.short	(.L_45 - .L_44)
.L_44:
        /*010c*/ 	.word	0x00000000
        /*0110*/ 	.short	0x0006
        /*0112*/ 	.short	0x0018
        /*0114*/ 	.byte	0x00, 0xf0, 0x11, 0x00


	//----- nvinfo : EIATTR_KPARAM_INFO
	.align		4
.L_45:
        /*0118*/ 	.byte	0x04, 0x17
        /*011a*/ 	.short	(.L_47 - .L_46)
.L_46:
        /*011c*/ 	.word	0x00000000
        /*0120*/ 	.short	0x0005
        /*0122*/ 	.short	0x0014
        /*0124*/ 	.byte	0x00, 0xf0, 0x11, 0x00


	//----- nvinfo : EIATTR_KPARAM_INFO
	.align		4
.L_47:
        /*0128*/ 	.byte	0x04, 0x17
        /*012a*/ 	.short	(.L_49 - .L_48)
.L_48:
        /*012c*/ 	.word	0x00000000
        /*0130*/ 	.short	0x0004
        /*0132*/ 	.short	0x0010
        /*0134*/ 	.byte	0x00, 0xf0, 0x11, 0x00


	//----- nvinfo : EIATTR_KPARAM_INFO
	.align		4
.L_49:
        /*0138*/ 	.byte	0x04, 0x17
        /*013a*/ 	.short	(.L_51 - .L_50)
.L_50:
        /*013c*/ 	.word	0x00000000
        /*0140*/ 	.short	0x0003
        /*0142*/ 	.short	0x000c
        /*0144*/ 	.byte	0x00, 0xf0, 0x11, 0x00


	//----- nvinfo : EIATTR_KPARAM_INFO
	.align		4
.L_51:
        /*0148*/ 	.byte	0x04, 0x17
        /*014a*/ 	.short	(.L_53 - .L_52)
.L_52:
        /*014c*/ 	.word	0x00000000
        /*0150*/ 	.short	0x0002
        /*0152*/ 	.short	0x0008
        /*0154*/ 	.byte	0x00, 0xf0, 0x11, 0x00


	//----- nvinfo : EIATTR_KPARAM_INFO
	.align		4
.L_53:
        /*0158*/ 	.byte	0x04, 0x17
        /*015a*/ 	.short	(.L_55 - .L_54)
.L_54:
        /*015c*/ 	.word	0x00000000
        /*0160*/ 	.short	0x0001
        /*0162*/ 	.short	0x0004
        /*0164*/ 	.byte	0x00, 0xf0, 0x11, 0x00


	//----- nvinfo : EIATTR_KPARAM_INFO
	.align		4
.L_55:
        /*0168*/ 	.byte	0x04, 0x17
        /*016a*/ 	.short	(.L_57 - .L_56)
.L_56:
        /*016c*/ 	.word	0x00000000
        /*0170*/ 	.short	0x0000
        /*0172*/ 	.short	0x0000
        /*0174*/ 	.byte	0x00, 0xf0, 0x11, 0x00


	//----- nvinfo : EIATTR_SPARSE_MMA_MASK
	.align		4
.L_57:
        /*0178*/ 	.byte	0x03, 0x50
        /*017a*/ 	.short	0x0000


	//----- nvinfo : EIATTR_MAXREG_COUNT
	.align		4
        /*017c*/ 	.byte	0x03, 0x1b
        /*017e*/ 	.short	0x00ff


	//----- nvinfo : EIATTR_EXTERNS
	.align		4
        /*0180*/ 	.byte	0x04, 0x0f
        /*0182*/ 	.short	(.L_59 - .L_58)


	//   ....[0]....
	.align		4
.L_58:
        /*0184*/ 	.word	index@(vprintf)


	//----- nvinfo : EIATTR_MERCURY_ISA_VERSION
	.align		4
.L_59:
        /*0188*/ 	.byte	0x03, 0x5f
        /*018a*/ 	.short	0x0101


	//----- nvinfo : EIATTR_VRC_CTA_INIT_COUNT
	.align		4
        /*018c*/ 	.byte	0x02, 0x4a
	.zero		1
	.zero		1


	//----- nvinfo : EIATTR_SYSCALL_OFFSETS
	.align		4
        /*0190*/ 	.byte	0x04, 0x46
        /*0192*/ 	.short	(.L_61 - .L_60)


	//   ....[0]....
.L_60:
        /*0194*/ 	.word	0x00000990


	//----- nvinfo : EIATTR_EXIT_INSTR_OFFSETS
	.align		4
.L_61:
        /*0198*/ 	.byte	0x04, 0x1c
        /*019a*/ 	.short	(.L_63 - .L_62)


	//   ....[0]....
.L_62:
        /*019c*/ 	.word	0x000009a0


	//----- nvinfo : EIATTR_CRS_STACK_SIZE
	.align		4
.L_63:
        /*01a0*/ 	.byte	0x04, 0x1e
        /*01a2*/ 	.short	(.L_65 - .L_64)
.L_64:
        /*01a4*/ 	.word	0x00000000


	//----- nvinfo : EIATTR_CBANK_PARAM_SIZE
	.align		4
.L_65:
        /*01a8*/ 	.byte	0x03, 0x19
        /*01aa*/ 	.short	0x005c


	//----- nvinfo : EIATTR_PARAM_CBANK
	.align		4
        /*01ac*/ 	.byte	0x04, 0x0a
        /*01ae*/ 	.short	(.L_67 - .L_66)
	.align		4
.L_66:
        /*01b0*/ 	.word	index@(.nv.constant0._Z7computefffffffffffffffffffffff)
        /*01b4*/ 	.short	0x0380
        /*01b6*/ 	.short	0x005c


	//----- nvinfo : EIATTR_SW_WAR
	.align		4
.L_67:
        /*01b8*/ 	.byte	0x04, 0x36
        /*01ba*/ 	.short	(.L_69 - .L_68)
.L_68:
        /*01bc*/ 	.word	0x00000008
.L_69:


//--------------------- .nv.callgraph             --------------------------
	.section	.nv.callgraph,"",@"SHT_CUDA_CALLGRAPH"
	.align	4
	.sectionentsize	8
	.align		4
        /*0000*/ 	.word	0x00000000
	.align		4
        /*0004*/ 	.word	0xffffffff
	.align		4
        /*0008*/ 	.word	index@(_Z7computefffffffffffffffffffffff)
	.align		4
        /*000c*/ 	.word	index@(vprintf)
	.align		4
        /*0010*/ 	.word	0x00000000
	.align		4
        /*0014*/ 	.word	0xfffffffe
	.align		4
        /*0018*/ 	.word	0x00000000
	.align		4
        /*001c*/ 	.word	0xfffffffd
	.align		4
        /*0020*/ 	.word	0x00000000
	.align		4
        /*0024*/ 	.word	0xfffffffc


//--------------------- .nv.constant4             --------------------------
	.section	.nv.constant4,"a",@progbits
	.align	8
	.align		8
.nv.constant4:
        /*0000*/ 	.dword	vprintf
	.align		8
        /*0008*/ 	.dword	$str
	.align		8
        /*0010*/ 	.dword	__cudart_i2opi_f


//--------------------- .text._Z7computefffffffffffffffffffffff --------------------------
	.section	.text._Z7computefffffffffffffffffffffff,"ax",@progbits
	.align	128
        .global         _Z7computefffffffffffffffffffffff
        .type           _Z7computefffffffffffffffffffffff,@function
        .size           _Z7computefffffffffffffffffffffff,(.L_x_14 - _Z7computefffffffffffffffffffffff)
        .other          _Z7computefffffffffffffffffffffff,@"STO_CUDA_ENTRY STV_DEFAULT"
_Z7computefffffffffffffffffffffff:
.text._Z7computefffffffffffffffffffffff:
[----:B------:R-:W0:Y:S08]  /*0000*/  LDC R1, c[0x0][0x37c] ;  /* 0x0000df00ff017b82 */ /* 0x000e300000000800 */
[----:B------:R-:W1:Y:S01]  /*0010*/  LDC R5, c[0x0][0x3b8] ;  /* 0x0000ee00ff057b82 */ /* 0x000e620000000800 */
[----:B------:R-:W-:Y:S01]  /*0020*/  IMAD.MOV.U32 R3, RZ, RZ, 0x3b2090aa ;  /* 0x3b2090aaff037424 */ /* 0x000fe200078e00ff */
[----:B------:R-:W-:Y:S01]  /*0030*/  UMOV UR4, 0x79aea0bf ;  /* 0x79aea0bf00047882 */ /* 0x000fe20000000000 */
[----:B------:R-:W-:Y:S01]  /*0040*/  IMAD.MOV.U32 R7, RZ, RZ, 0x3f6ee581 ;  /* 0x3f6ee581ff077424 */ /* 0x000fe200078e00ff */
[----:B------:R-:W2:Y:S01]  /*0050*/  LDCU UR5, c[0x0][0x2fc] ;  /* 0x00005f80ff0577ac */ /* 0x000ea20008000800 */
[----:B0-----:R-:W-:-:S03]  /*0060*/  VIADD R1, R1, 0xffffffd8 ;  /* 0xffffffd801017836 */ /* 0x001fc60000000000 */
[----:B------:R-:W0:Y:S08]  /*0070*/  LDC.64 R8, c[0x0][0x3b0] ;  /* 0x0000ec00ff087b82 */ /* 0x000e300000000a00 */
[----:B------:R-:W3:Y:S01]  /*0080*/  LDC R6, c[0x0][0x2f8] ;  /* 0x0000be00ff067b82 */ /* 0x000ee20000000800 */
[----:B-1----:R-:W1:Y:S01]  /*0090*/  MUFU.RCP R0, |R5| ;  /* 0x4000000500007308 */ /* 0x002e620000001000 */
[----:B------:R-:W-:-:S04]  /*00a0*/  FSETP.GT.AND P0, PT, |R5|, 1, PT ;  /* 0x3f8000000500780b */ /* 0x000fc80003f04200 */
[----:B-1----:R-:W-:-:S05]  /*00b0*/  FSEL R0, R0, |R5|, P0 ;  /* 0x4000000500007208 */ /* 0x002fca0000000000 */
[----:B------:R-:W-:-:S04]  /*00c0*/  FMUL R2, R0, R0 ;  /* 0x0000000000027220 */ /* 0x000fc80000400000 */
[----:B------:R-:W-:-:S04]  /*00d0*/  FFMA R3, R2, R3, -0.014396979473531246185 ;  /* 0xbc6be14f02037423 */ /* 0x000fc80000000003 */
[----:B------:R-:W-:-:S04]  /*00e0*/  FFMA R3, R2, R3, 0.039849750697612762451 ;  /* 0x3d23397e02037423 */ /* 0x000fc80000000003 */
[----:B------:R-:W-:-:S04]  /*00f0*/  FFMA R3, R2, R3, -0.072529748082160949707 ;  /* 0xbd948a7a02037423 */ /* 0x000fc80000000003 */
[----:B------:R-:W-:-:S04]  /*0100*/  FFMA R3, R2, R3, 0.10518480092287063599 ;  /* 0x3dd76b2102037423 */ /* 0x000fc80000000003 */
[----:B------:R-:W-:-:S04]  /*0110*/  FFMA R3, R2, R3, -0.14171802997589111328 ;  /* 0xbe111e8802037423 */ /* 0x000fc80000000003 */
[----:B------:R-:W-:-:S04]  /*0120*/  FFMA R3, R2, R3, 0.19988775253295898438 ;  /* 0x3e4caf6002037423 */ /* 0x000fc80000000003 */
[----:B------:R-:W-:-:S04]  /*0130*/  FFMA R3, R2, R3, -0.33332940936088562012 ;  /* 0xbeaaaa2702037423 */ /* 0x000fc80000000003 */
[----:B------:R-:W-:-:S04]  /*0140*/  FMUL R3, R2, R3 ;  /* 0x0000000302037220 */ /* 0x000fc80000400000 */
[----:B------:R-:W-:-:S04]  /*0150*/  FFMA R0, R0, R3, R0 ;  /* 0x0000000300007223 */ /* 0x000fc80000000000 */
[----:B------:R-:W-:Y:S01]  /*0160*/  @P0 FFMA R0, R7, 1.6832555532455444336, -R0 ;  /* 0x3fd774eb07000823 */ /* 0x000fe20000000800 */
[----:B------:R-:W-:Y:S01]  /*0170*/  FSETP.NAN.AND P0, PT, |R5|, |R5|, PT ;  /* 0x400000050500720b */ /* 0x000fe20003f08200 */
[----:B------:R-:W-:-:S03]  /*0180*/  IMAD.U32 R7, RZ, RZ, UR4 ;  /* 0x00000004ff077e24 */ /* 0x000fc6000f8e00ff */
[----:B------:R-:W-:-:S04]  /*0190*/  LOP3.LUT R3, R0, 0x80000000, R5, 0xb8, !PT ;  /* 0x8000000000037812 */ /* 0x000fc800078eb805 */
[----:B------:R-:W-:-:S04]  /*01a0*/  FSEL R2, R3, R0, !P0 ;  /* 0x0000000003027208 */ /* 0x000fc80004000000 */
[----:B------:R-:W1:Y:S08]  /*01b0*/  MUFU.RCP R3, R2 ;  /* 0x0000000200037308 */ /* 0x000e700000001000 */
[----:B------:R-:W4:Y:S01]  /*01c0*/  FCHK P0, R7, R2 ;  /* 0x0000000207007302 */ /* 0x000f220000000000 */
[----:B-1----:R-:W-:-:S04]  /*01d0*/  FFMA R0, -R2, R3, 1 ;  /* 0x3f80000002007423 */ /* 0x002fc80000000103 */
[----:B------:R-:W-:Y:S01]  /*01e0*/  FFMA R0, R3, R0, R3 ;  /* 0x0000000003007223 */ /* 0x000fe20000000003 */
[----:B0-----:R-:W-:-:S03]  /*01f0*/  FMUL R3, R9, 1.7207945141908753631e-41 ;  /* 0x00002ff809037820 */ /* 0x001fc60000400000 */
[----:B------:R-:W-:-:S04]  /*0200*/  FFMA R5, R0, 1.13339996437585562390e+35, RZ ;  /* 0x79aea0bf00057823 */ /* 0x000fc800000000ff */
[----:B------:R-:W-:-:S04]  /*0210*/  FFMA R4, -R2, R5, 1.13339996437585562390e+35 ;  /* 0x79aea0bf02047423 */ /* 0x000fc80000000105 */
[----:B------:R-:W-:Y:S01]  /*0220*/  FFMA R5, R0, R4, R5 ;  /* 0x0000000400057223 */ /* 0x000fe20000000005 */
[----:B------:R-:W-:Y:S01]  /*0230*/  FMUL R0, R3, R8 ;  /* 0x0000000803007220 */ /* 0x000fe20000400000 */
[----:B--234-:R-:W-:Y:S06]  /*0240*/  @!P0 BRA `(.L_x_0) ;  /* 0x00000000000c8947 */ /* 0x01cfec0003800000 */
[----:B------:R-:W-:-:S07]  /*0250*/  MOV R4, 0x270 ;  /* 0x0000027000047802 */ /* 0x000fce0000000f00 */
[----:B------:R-:W-:Y:S05]  /*0260*/  CALL.REL.NOINC `($__internal_0_$__cuda_sm3x_div_rn_noftz_f32_slowpath) ;  /* 0x0000000400d07944 */ /* 0x000fea0003c00000 */
[----:B------:R-:W-:-:S07]  /*0270*/  MOV R5, R7 ;  /* 0x0000000700057202 */ /* 0x000fce0000000f00 */
.L_x_0:
[----:B------:R-:W-:-:S13]  /*0280*/  FSETP.GE.AND P0, PT, R0, R5, PT ;  /* 0x000000050000720b */ /* 0x000fda0003f06000 */
[----:B------:R-:W-:Y:S05]  /*0290*/  @!P0 BRA `(.L_x_1) ;  /* 0x0000000400948947 */ /* 0x000fea0003800000 */
[----:B------:R-:W0:Y:S01]  /*02a0*/  LDC R7, c[0x0][0x3d8] ;  /* 0x0000f600ff077b82 */ /* 0x000e220000000800 */
[----:B------:R-:W0:Y:S01]  /*02b0*/  LDCU UR4, c[0x0][0x3d4] ;  /* 0x00007a80ff0477ac */ /* 0x000e220008000800 */
[----:B------:R-:W-:-:S06]  /*02c0*/  IMAD.MOV.U32 R3, RZ, RZ, 0x17adfa1d ;  /* 0x17adfa1dff037424 */ /* 0x000fcc00078e00ff */
[----:B------:R-:W1:Y:S08]  /*02d0*/  LDC R2, c[0x0][0x3bc] ;  /* 0x0000ef00ff027b82 */ /* 0x000e700000000800 */
[----:B------:R-:W2:Y:S01]  /*02e0*/  LDC.64 R12, c[0x0][0x3c0] ;  /* 0x0000f000ff0c7b82 */ /* 0x000ea20000000a00 */
[----:B0-----:R-:W-:-:S07]  /*02f0*/  FADD R7, -R7, UR4 ;  /* 0x0000000407077e21 */ /* 0x001fce0008000100 */
[----:B------:R-:W0:Y:S01]  /*0300*/  LDC R10, c[0x0][0x3c8] ;  /* 0x0000f200ff0a7b82 */ /* 0x000e220000000800 */
[C---:B------:R-:W-:Y:S01]  /*0310*/  FMUL R4, R7.reuse, 0.63661974668502807617 ;  /* 0x3f22f98307047820 */ /* 0x040fe20000400000 */
[----:B------:R-:W-:-:S03]  /*0320*/  FSETP.GE.AND P0, PT, |R7|, 105615, PT ;  /* 0x47ce47800700780b */ /* 0x000fc60003f06200 */
[----:B------:R-:W3:Y:S01]  /*0330*/  F2I.NTZ R11, R4 ;  /* 0x00000004000b7305 */ /* 0x000ee20000203100 */
[----:B-1----:R-:W-:-:S04]  /*0340*/  FFMA R2, R2, -R3, -1.02630002753549509215e+35 ;  /* 0xf99e206602027423 */ /* 0x002fc80000000803 */
[----:B------:R-:W-:-:S04]  /*0350*/  FADD R2, R2, 1.65279999077874405508e+34 ;  /* 0x784bb92c02027421 */ /* 0x000fc80000000000 */
[----:B------:R-:W-:-:S04]  /*0360*/  FADD R2, R2, -1.69450000100207208964e+34 ;  /* 0xf850dcfe02027421 */ /* 0x000fc80000000000 */
[----:B--2---:R-:W-:Y:S01]  /*0370*/  FFMA R3, R2, R12, -R13 ;  /* 0x0000000c02037223 */ /* 0x004fe2000000080d */
[----:B---3--:R-:W-:-:S03]  /*0380*/  I2FP.F32.S32 R8, R11 ;  /* 0x0000000b00087245 */ /* 0x008fc60000201400 */
[----:B------:R-:W-:Y:S01]  /*0390*/  FADD R3, R0, R3 ;  /* 0x0000000300037221 */ /* 0x000fe20000000000 */
[----:B0-----:R-:W-:Y:S01]  /*03a0*/  FADD R10, R10, -2.0038568039844884114e-43 ;  /* 0x8000008f0a0a7421 */ /* 0x001fe20000000000 */
[----:B------:R-:W-:-:S03]  /*03b0*/  FFMA R5, R8, -1.5707962512969970703, R7 ;  /* 0xbfc90fda08057823 */ /* 0x000fc60000000007 */
[----:B------:R-:W-:Y:S01]  /*03c0*/  FADD R10, R3, R10 ;  /* 0x0000000a030a7221 */ /* 0x000fe20000000000 */
[----:B------:R-:W-:-:S04]  /*03d0*/  FFMA R5, R8, -7.5497894158615963534e-08, R5 ;  /* 0xb3a2216808057823 */ /* 0x000fc80000000005 */
[----:B------:R-:W-:Y:S01]  /*03e0*/  FFMA R0, R8, -5.3903029534742383927e-15, R5 ;  /* 0xa7c234c508007823 */ /* 0x000fe20000000005 */
[----:B------:R-:W-:Y:S06]  /*03f0*/  @!P0 BRA `(.L_x_2) ;  /* 0x0000000000e08947 */ /* 0x000fec0003800000 */
[----:B------:R-:W-:-:S13]  /*0400*/  FSETP.NEU.AND P0, PT, |R7|, +INF , PT ;  /* 0x7f8000000700780b */ /* 0x000fda0003f0d200 */
[----:B------:R-:W-:Y:S01]  /*0410*/  @!P0 FMUL R0, RZ, R7 ;  /* 0x00000007ff008220 */ /* 0x000fe20000400000 */
[----:B------:R-:W-:Y:S01]  /*0420*/  @!P0 IMAD.MOV.U32 R11, RZ, RZ, RZ ;  /* 0x000000ffff0b8224 */ /* 0x000fe200078e00ff */
[----:B------:R-:W-:Y:S06]  /*0430*/  @!P0 BRA `(.L_x_2) ;  /* 0x0000000000d08947 */ /* 0x000fec0003800000 */
[----:B------:R-:W-:Y:S02]  /*0440*/  IMAD.SHL.U32 R2, R7, 0x100, RZ ;  /* 0x0000010007027824 */ /* 0x000fe400078e00ff */
[----:B------:R-:W-:Y:S02]  /*0450*/  HFMA2 R4, -RZ, RZ, 0, 0 ;  /* 0x00000000ff047431 */ /* 0x000fe400000001ff */
[----:B------:R-:W-:Y:S01]  /*0460*/  IMAD.MOV.U32 R13, RZ, RZ, RZ ;  /* 0x000000ffff0d7224 */ /* 0x000fe200078e00ff */
[----:B------:R-:W0:Y:S01]  /*0470*/  LDCU.64 UR6, c[0x0][0x358] ;  /* 0x00006b00ff0677ac */ /* 0x000e220008000a00 */
[----:B------:R-:W-:Y:S01]  /*0480*/  IMAD.MOV.U32 R0, RZ, RZ, R1 ;  /* 0x000000ffff007224 */ /* 0x000fe200078e0001 */
[----:B------:R-:W-:Y:S01]  /*0490*/  LOP3.LUT R5, R2, 0x80000000, RZ, 0xfc, !PT ;  /* 0x8000000002057812 */ /* 0x000fe200078efcff */
[----:B------:R-:W1:Y:S01]  /*04a0*/  LDCU.64 UR8, c[0x4][0x10] ;  /* 0x01000200ff0877ac */ /* 0x000e620008000a00 */
[----:B------:R-:W-:-:S05]  /*04b0*/  UMOV UR4, URZ ;  /* 0x000000ff00047c82 */ /* 0x000fca0008000000 */
.L_x_3:
[----:B-1----:R-:W-:Y:S01]  /*04c0*/  IMAD.U32 R8, RZ, RZ, UR8 ;  /* 0x00000008ff087e24 */ /* 0x002fe2000f8e00ff */
[----:B------:R-:W-:-:S05]  /*04d0*/  MOV R9, UR9 ;  /* 0x0000000900097c02 */ /* 0x000fca0008000f00 */
[----:B0-----:R-:W2:Y:S01]  /*04e0*/  LDG.E.CONSTANT R2, desc[UR6][R8.64] ;  /* 0x0000000608027981 */ /* 0x001ea2000c1e9900 */
[----:B------:R-:W-:Y:S02]  /*04f0*/  UIADD3 UR8, UP0, UPT, UR8, 0x4, URZ ;  /* 0x0000000408087890 */ /* 0x000fe4000ff1e0ff */
[----:B------:R-:W-:Y:S02]  /*0500*/  UIADD3 UR4, UPT, UPT, UR4, 0x1, URZ ;  /* 0x0000000104047890 */ /* 0x000fe4000fffe0ff */
[----:B------:R-:W-:Y:S02]  /*0510*/  UIADD3.X UR9, UPT, UPT, URZ, UR9, URZ, UP0, !UPT ;  /* 0x00000009ff097290 */ /* 0x000fe400087fe4ff */
[----:B------:R-:W-:Y:S01]  /*0520*/  UISETP.NE.AND UP0, UPT, UR4, 0x6, UPT ;  /* 0x000000060400788c */ /* 0x000fe2000bf05270 */
[----:B--2---:R-:W-:-:S03]  /*0530*/  IMAD.WIDE.U32 R2, R2, R5, RZ ;  /* 0x0000000502027225 */ /* 0x004fc600078e00ff */
[----:B------:R-:W-:-:S05]  /*0540*/  IADD3 R11, P0, PT, R2, R4, RZ ;  /* 0x00000004020b7210 */ /* 0x000fca0007f1e0ff */
[----:B------:R0:W-:Y:S01]  /*0550*/  STL [R0], R11 ;  /* 0x0000000b00007387 */ /* 0x0001e20000100800 */
[----:B------:R-:W-:Y:S02]  /*0560*/  IMAD.X R4, R3, 0x1, R13, P0 ;  /* 0x0000000103047824 */ /* 0x000fe400000e060d */
[----:B0-----:R-:W-:Y:S01]  /*0570*/  VIADD R0, R0, 0x4 ;  /* 0x0000000400007836 */ /* 0x001fe20000000000 */
[----:B------:R-:W-:Y:S06]  /*0580*/  BRA.U UP0, `(.L_x_3) ;  /* 0xfffffffd00cc7547 */ /* 0x000fec000b83ffff */
[----:B------:R-:W-:Y:S01]  /*0590*/  SHF.R.U32.HI R8, RZ, 0x17, R7 ;  /* 0x00000017ff087819 */ /* 0x000fe20000011607 */
[----:B------:R0:W-:Y:S03]  /*05a0*/  STL [R1+0x18], R4 ;  /* 0x0000180401007387 */ /* 0x0001e60000100800 */
[C---:B------:R-:W-:Y:S02]  /*05b0*/  LOP3.LUT R0, R8.reuse, 0xe0, RZ, 0xc0, !PT ;  /* 0x000000e008007812 */ /* 0x040fe400078ec0ff */
[----:B------:R-:W-:-:S03]  /*05c0*/  LOP3.LUT P0, RZ, R8, 0x1f, RZ, 0xc0, !PT ;  /* 0x0000001f08ff7812 */ /* 0x000fc6000780c0ff */
[----:B------:R-:W-:-:S05]  /*05d0*/  VIADD R0, R0, 0xffffff80 ;  /* 0xffffff8000007836 */ /* 0x000fca0000000000 */
[----:B------:R-:W-:-:S05]  /*05e0*/  SHF.R.U32.HI R0, RZ, 0x5, R0 ;  /* 0x00000005ff007819 */ /* 0x000fca0000011600 */
[----:B------:R-:W-:-:S05]  /*05f0*/  IMAD R11, R0, -0x4, R1 ;  /* 0xfffffffc000b7824 */ /* 0x000fca00078e0201 */
[----:B------:R-:W2:Y:S04]  /*0600*/  LDL R3, [R11+0x18] ;  /* 0x000018000b037983 */ /* 0x000ea80000100800 */
[----:B------:R-:W2:Y:S04]  /*0610*/  LDL R2, [R11+0x14] ;  /* 0x000014000b027983 */ /* 0x000ea80000100800 */
[----:B------:R-:W3:Y:S01]  /*0620*/  @P0 LDL R5, [R11+0x10] ;  /* 0x000010000b050983 */ /* 0x000ee20000100800 */
[----:B------:R-:W-:Y:S01]  /*0630*/  LOP3.LUT R0, R8, 0x1f, RZ, 0xc0, !PT ;  /* 0x0000001f08007812 */ /* 0x000fe200078ec0ff */
[----:B------:R-:W-:Y:S01]  /*0640*/  UMOV UR6, 0x54442d19 ;  /* 0x54442d1900067882 */ /* 0x000fe20000000000 */
[----:B------:R-:W-:-:S02]  /*0650*/  UMOV UR7, 0x3bf921fb ;  /* 0x3bf921fb00077882 */ /* 0x000fc40000000000 */
[-C--:B--2---:R-:W-:Y:S02]  /*0660*/  @P0 SHF.L.W.U32.HI R3, R2, R0.reuse, R3 ;  /* 0x0000000002030219 */ /* 0x084fe40000010e03 */
[----:B---3--:R-:W-:Y:S02]  /*0670*/  @P0 SHF.L.W.U32.HI R2, R5, R0, R2 ;  /* 0x0000000005020219 */ /* 0x008fe40000010e02 */
[----:B------:R-:W-:Y:S02]  /*0680*/  ISETP.GE.AND P0, PT, R7, RZ, PT ;  /* 0x000000ff0700720c */ /* 0x000fe40003f06270 */
[C---:B------:R-:W-:Y:S02]  /*0690*/  SHF.L.W.U32.HI R0, R2.reuse, 0x2, R3 ;  /* 0x0000000202007819 */ /* 0x040fe40000010e03 */
[----:B------:R-:W-:Y:S02]  /*06a0*/  SHF.L.U32 R2, R2, 0x2, RZ ;  /* 0x0000000202027819 */ /* 0x000fe400000006ff */
[----:B------:R-:W-:-:S02]  /*06b0*/  SHF.R.S32.HI R5, RZ, 0x1f, R0 ;  /* 0x0000001fff057819 */ /* 0x000fc40000011400 */
[----:B------:R-:W-:Y:S02]  /*06c0*/  SHF.R.U32.HI R3, RZ, 0x1e, R3 ;  /* 0x0000001eff037819 */ /* 0x000fe40000011603 */
[C---:B------:R-:W-:Y:S02]  /*06d0*/  LOP3.LUT R8, R5.reuse, R2, RZ, 0x3c, !PT ;  /* 0x0000000205087212 */ /* 0x040fe400078e3cff */
[----:B------:R-:W-:Y:S02]  /*06e0*/  LOP3.LUT R9, R5, R0, RZ, 0x3c, !PT ;  /* 0x0000000005097212 */ /* 0x000fe400078e3cff */
[C---:B------:R-:W-:Y:S02]  /*06f0*/  LEA.HI R11, R0.reuse, R3, RZ, 0x1 ;  /* 0x00000003000b7211 */ /* 0x040fe400078f08ff */
[----:B------:R-:W-:Y:S02]  /*0700*/  LOP3.LUT R7, R0, R7, RZ, 0x3c, !PT ;  /* 0x0000000700077212 */ /* 0x000fe400078e3cff */
[----:B------:R-:W0:Y:S01]  /*0710*/  I2F.F64.S64 R8, R8 ;  /* 0x0000000800087312 */ /* 0x000e220000301c00 */
[----:B------:R-:W-:Y:S01]  /*0720*/  IMAD.MOV R0, RZ, RZ, -R11 ;  /* 0x000000ffff007224 */ /* 0x000fe200078e0a0b */
[----:B------:R-:W-:-:S03]  /*0730*/  ISETP.GE.AND P1, PT, R7, RZ, PT ;  /* 0x000000ff0700720c */ /* 0x000fc60003f26270 */
[----:B------:R-:W-:Y:S01]  /*0740*/  @!P0 IMAD.MOV.U32 R11, RZ, RZ, R0 ;  /* 0x000000ffff0b8224 */ /* 0x000fe200078e0000 */
[----:B0-----:R-:W-:-:S10]  /*0750*/  DMUL R4, R8, UR6 ;  /* 0x0000000608047c28 */ /* 0x001fd40008000000 */
[----:B------:R-:W0:Y:S02]  /*0760*/  F2F.F32.F64 R4, R4 ;  /* 0x0000000400047310 */ /* 0x000e240000301000 */
[----:B0-----:R-:W-:-:S07]  /*0770*/  FSEL R0, -R4, R4, !P1 ;  /* 0x0000000404007208 */ /* 0x001fce0004800100 */
.L_x_2:
[----:B------:R-:W-:Y:S02]  /*0780*/  IMAD.MOV.U32 R2, RZ, RZ, 0x37cbac00 ;  /* 0x37cbac00ff027424 */ /* 0x000fe400078e00ff */
[----:B------:R-:W-:Y:S01]  /*0790*/  FMUL R3, R0, R0 ;  /* 0x0000000000037220 */ /* 0x000fe20000400000 */
[----:B------:R-:W-:Y:S01]  /*07a0*/  LOP3.LUT R5, R11, 0x1, RZ, 0xc0, !PT ;  /* 0x000000010b057812 */ /* 0x000fe200078ec0ff */
[----:B------:R-:W0:Y:S01]  /*07b0*/  LDC R7, c[0x0][0x3cc] ;  /* 0x0000f300ff077b82 */ /* 0x000e220000000800 */
[----:B------:R-:W-:Y:S01]  /*07c0*/  MOV R4, 0x3c0885e4 ;  /* 0x3c0885e400047802 */ /* 0x000fe20000000f00 */
[----:B------:R-:W-:Y:S01]  /*07d0*/  FFMA R2, R3, R2, -0.0013887860113754868507 ;  /* 0xbab607ed03027423 */ /* 0x000fe20000000002 */
[----:B------:R-:W-:Y:S01]  /*07e0*/  ISETP.NE.U32.AND P0, PT, R5, 0x1, PT ;  /* 0x000000010500780c */ /* 0x000fe20003f05070 */
[----:B------:R-:W-:Y:S01]  /*07f0*/  IMAD.MOV.U32 R5, RZ, RZ, 0x3e2aaaa8 ;  /* 0x3e2aaaa8ff057424 */ /* 0x000fe200078e00ff */
[----:B------:R-:W1:Y:S01]  /*0800*/  LDCU UR4, c[0x0][0x3d0] ;  /* 0x00007a00ff0477ac */ /* 0x000e620008000800 */
[----:B------:R-:W-:Y:S01]  /*0810*/  VIADD R11, R11, 0x1 ;  /* 0x000000010b0b7836 */ /* 0x000fe20000000000 */
[----:B------:R-:W-:-:S02]  /*0820*/  FSEL R2, R2, -0.00019574658654164522886, P0 ;  /* 0xb94d415302027808 */ /* 0x000fc40000000000 */
[----:B------:R-:W-:Y:S02]  /*0830*/  FSEL R4, R4, 0.041666727513074874878, !P0 ;  /* 0x3d2aaabb04047808 */ /* 0x000fe40004000000 */
[----:B------:R-:W-:Y:S02]  /*0840*/  LOP3.LUT P1, RZ, R11, 0x2, RZ, 0xc0, !PT ;  /* 0x000000020bff7812 */ /* 0x000fe4000782c0ff */
[----:B------:R-:W-:Y:S01]  /*0850*/  FSEL R0, R0, 1, !P0 ;  /* 0x3f80000000007808 */ /* 0x000fe20004000000 */
[----:B------:R-:W-:Y:S01]  /*0860*/  FFMA R2, R3, R2, R4 ;  /* 0x0000000203027223 */ /* 0x000fe20000000004 */
[----:B------:R-:W-:-:S05]  /*0870*/  FSEL R4, -R5, -0.4999999701976776123, !P0 ;  /* 0xbeffffff05047808 */ /* 0x000fca0004000100 */
[C---:B------:R-:W-:Y:S01]  /*0880*/  FFMA R2, R3.reuse, R2, R4 ;  /* 0x0000000203027223 */ /* 0x040fe20000000004 */
[----:B------:R-:W-:-:S04]  /*0890*/  FFMA R3, R3, R0, RZ ;  /* 0x0000000003037223 */ /* 0x000fc800000000ff */
[----:B------:R-:W-:Y:S01]  /*08a0*/  FFMA R0, R3, R2, R0 ;  /* 0x0000000203007223 */ /* 0x000fe20000000000 */
[----:B0-----:R-:W-:-:S03]  /*08b0*/  FADD R3, R7, -1.0657000377532637328e-37 ;  /* 0x82110e3a07037421 */ /* 0x001fc60000000000 */
[----:B------:R-:W-:-:S04]  /*08c0*/  @P1 FADD R0, RZ, -R0 ;  /* 0x80000000ff001221 */ /* 0x000fc80000000000 */
[----:B-1----:R-:W-:-:S04]  /*08d0*/  FFMA R3, R0, UR4, R3 ;  /* 0x0000000400037c23 */ /* 0x002fc80008000003 */
[----:B------:R-:W-:-:S07]  /*08e0*/  FADD R0, R10, R3 ;  /* 0x000000030a007221 */ /* 0x000fce0000000000 */
.L_x_1:
[----:B------:R-:W0:Y:S01]  /*08f0*/  F2F.F64.F32 R2, R0 ;  /* 0x0000000000027310 */ /* 0x000e220000201800 */
[----:B------:R-:W-:Y:S01]  /*0900*/  MOV R8, 0x0 ;  /* 0x0000000000087802 */ /* 0x000fe20000000f00 */
[----:B------:R-:W1:Y:S01]  /*0910*/  LDCU.64 UR6, c[0x4][0x8] ;  /* 0x01000100ff0677ac */ /* 0x000e620008000a00 */
[----:B------:R-:W-:-:S04]  /*0920*/  IADD3 R6, P0, P1, R1, 0x20, R6 ;  /* 0x0000002001067810 */ /* 0x000fc8000791e006 */
[----:B------:R-:W2:Y:S01]  /*0930*/  LDC.64 R8, c[0x4][R8] ;  /* 0x0100000008087b82 */ /* 0x000ea20000000a00 */
[----:B------:R-:W-:Y:S01]  /*0940*/  IADD3.X R7, PT, PT, RZ, UR5, RZ, P0, P1 ;  /* 0x00000005ff077c10 */ /* 0x000fe200087e24ff */
[----:B0-----:R0:W-:Y:S01]  /*0950*/  STL.64 [R1+0x20], R2 ;  /* 0x0000200201007387 */ /* 0x0011e20000100a00 */
[----:B-1----:R-:W-:Y:S01]  /*0960*/  IMAD.U32 R4, RZ, RZ, UR6 ;  /* 0x00000006ff047e24 */ /* 0x002fe2000f8e00ff */
[----:B------:R-:W-:-:S07]  /*0970*/  MOV R5, UR7 ;  /* 0x0000000700057c02 */ /* 0x000fce0008000f00 */
[----:B------:R-:W-:-:S07]  /*0980*/  LEPC R20, `(.L_x_4) ;  /* 0x000000001014794e */ /* 0x000fce0000000000 */
[----:B0-2---:R-:W-:Y:S05]  /*0990*/  CALL.ABS.NOINC R8 ;  /* 0x0000000008007343 */ /* 0x005fea0003c00000 */
.L_x_4:
[----:B------:R-:W-:Y:S05]  /*09a0*/  EXIT ;  /* 0x000000000000794d */ /* 0x000fea0003800000 */
        .weak           $__internal_0_$__cuda_sm3x_div_rn_noftz_f32_slowpath
        .type           $__internal_0_$__cuda_sm3x_div_rn_noftz_f32_slowpath,@function
        .size           $__internal_0_$__cuda_sm3x_div_rn_noftz_f32_slowpath,(.L_x_14 - $__internal_0_$__cuda_sm3x_div_rn_noftz_f32_slowpath)
$__internal_0_$__cuda_sm3x_div_rn_noftz_f32_slowpath:
[--C-:B------:R-:W-:Y:S01]  /*09b0*/  SHF.R.U32.HI R3, RZ, 0x17, R2.reuse ;  /* 0x00000017ff037819 */ /* 0x100fe20000011602 */
[----:B------:R-:W-:-:S03]  /*09c0*/  IMAD.MOV.U32 R8, RZ, RZ, R2 ;  /* 0x000000ffff087224 */ /* 0x000fc600078e0002 */
[----:B------:R-:W-:-:S05]  /*09d0*/  LOP3.LUT R3, R3, 0xff, RZ, 0xc0, !PT ;  /* 0x000000ff03037812 */ /* 0x000fca00078ec0ff */
[----:B------:R-:W-:-:S05]  /*09e0*/  VIADD R7, R3, 0xffffffff ;  /* 0xffffffff03077836 */ /* 0x000fca0000000000 */
[----:B------:R-:W-:-:S13]  /*09f0*/  ISETP.GT.U32.AND P0, PT, R7, 0xfd, PT ;  /* 0x000000fd0700780c */ /* 0x000fda0003f04070 */
[----:B------:R-:W-:Y:S01]  /*0a00*/  @!P0 IMAD.MOV.U32 R10, RZ, RZ, RZ ;  /* 0x000000ffff0a8224 */ /* 0x000fe200078e00ff */
[----:B------:R-:W-:Y:S06]  /*0a10*/  @!P0 BRA `(.L_x_5) ;  /* 0x00000000003c8947 */ /* 0x000fec0003800000 */
[----:B------:R-:W-:-:S13]  /*0a20*/  FSETP.GTU.FTZ.AND P0, PT, |R2|, +INF , PT ;  /* 0x7f8000000200780b */ /* 0x000fda0003f1c200 */
[----:B------:R-:W-:Y:S05]  /*0a30*/  @P0 BRA `(.L_x_6) ;  /* 0x0000000400280947 */ /* 0x000fea0003800000 */
[----:B------:R-:W-:-:S05]  /*0a40*/  HFMA2 R5, -RZ, RZ, 46528, -0.00926971435546875 ;  /* 0x79aea0bfff057431 */ /* 0x000fca00000001ff */
[----:B------:R-:W-:-:S13]  /*0a50*/  LOP3.LUT P0, RZ, R8, 0x7fffffff, R5, 0xc8, !PT ;  /* 0x7fffffff08ff7812 */ /* 0x000fda000780c805 */
[----:B------:R-:W-:Y:S05]  /*0a60*/  @!P0 BRA `(.L_x_7) ;  /* 0x0000000400148947 */ /* 0x000fea0003800000 */
[----:B------:R-:W-:Y:S02]  /*0a70*/  FSETP.NEU.FTZ.AND P0, PT, |R2|, +INF , PT ;  /* 0x7f8000000200780b */ /* 0x000fe40003f1d200 */
[----:B------:R-:W-:-:S04]  /*0a80*/  LOP3.LUT P1, RZ, R5, 0x7fffffff, RZ, 0xc0, !PT ;  /* 0x7fffffff05ff7812 */ /* 0x000fc8000782c0ff */
[----:B------:R-:W-:-:S13]  /*0a90*/  PLOP3.LUT P0, PT, P0, P1, PT, 0x2f, 0xf2 ;  /* 0x0000000000f2781c */ /* 0x000fda0000702577 */
[----:B------:R-:W-:Y:S05]  /*0aa0*/  @P0 BRA `(.L_x_8) ;  /* 0x0000000000fc0947 */ /* 0x000fea0003800000 */
[----:B------:R-:W-:-:S13]  /*0ab0*/  LOP3.LUT P0, RZ, R8, 0x7fffffff, RZ, 0xc0, !PT ;  /* 0x7fffffff08ff7812 */ /* 0x000fda000780c0ff */
[----:B------:R-:W-:Y:S05]  /*0ac0*/  @!P0 BRA `(.L_x_9) ;  /* 0x0000000000e88947 */ /* 0x000fea0003800000 */
[----:B------:R-:W-:Y:S01]  /*0ad0*/  ISETP.GE.AND P0, PT, R7, RZ, PT ;  /* 0x000000ff0700720c */ /* 0x000fe20003f06270 */
[----:B------:R-:W-:-:S12]  /*0ae0*/  IMAD.MOV.U32 R10, RZ, RZ, RZ ;  /* 0x000000ffff0a7224 */ /* 0x000fd800078e00ff */
[----:B------:R-:W-:Y:S01]  /*0af0*/  @!P0 FFMA R8, R2, 1.84467440737095516160e+19, RZ ;  /* 0x5f80000002088823 */ /* 0x000fe200000000ff */
[----:B------:R-:W-:-:S07]  /*0b00*/  @!P0 VIADD R10, R10, 0x40 ;  /* 0x000000400a0a8836 */ /* 0x000fce0000000000 */
.L_x_5:
[----:B------:R-:W-:Y:S01]  /*0b10*/  LEA R5, R3, 0xc0800000, 0x17 ;  /* 0xc080000003057811 */ /* 0x000fe200078eb8ff */
[----:B------:R-:W-:Y:S01]  /*0b20*/  UMOV UR4, 0x79aea0bf ;  /* 0x79aea0bf00047882 */ /* 0x000fe20000000000 */
[----:B------:R-:W-:Y:S01]  /*0b30*/  IADD3 R10, PT, PT, R10, 0xf3, -R3 ;  /* 0x000000f30a0a7810 */ /* 0x000fe20007ffe803 */
[----:B------:R-:W-:Y:S02]  /*0b40*/  UIADD3 UR4, UPT, UPT, UR4, -0x3a000000, URZ ;  /* 0xc600000004047890 */ /* 0x000fe4000fffe0ff */
[----:B------:R-:W-:-:S04]  /*0b50*/  IMAD.IADD R5, R8, 0x1, -R5 ;  /* 0x0000000108057824 */ /* 0x000fc800078e0a05 */
[----:B------:R-:W0:Y:S01]  /*0b60*/  MUFU.RCP R2, R5 ;  /* 0x0000000500027308 */ /* 0x000e220000001000 */
[----:B------:R-:W-:-:S04]  /*0b70*/  FADD.FTZ R7, -R5, -RZ ;  /* 0x800000ff05077221 */ /* 0x000fc80000010100 */
[----:B0-----:R-:W-:-:S04]  /*0b80*/  FFMA R9, R2, R7, 1 ;  /* 0x3f80000002097423 */ /* 0x001fc80000000007 */
[----:B------:R-:W-:-:S04]  /*0b90*/  FFMA R2, R2, R9, R2 ;  /* 0x0000000902027223 */ /* 0x000fc80000000002 */
[----:B------:R-:W-:-:S04]  /*0ba0*/  FFMA R8, R2, UR4, RZ ;  /* 0x0000000402087c23 */ /* 0x000fc800080000ff */
[----:B------:R-:W-:-:S04]  /*0bb0*/  FFMA R9, R7, R8, UR4 ;  /* 0x0000000407097e23 */ /* 0x000fc80008000008 */
[----:B------:R-:W-:-:S04]  /*0bc0*/  FFMA R9, R2, R9, R8 ;  /* 0x0000000902097223 */ /* 0x000fc80000000008 */
[----:B------:R-:W-:-:S04]  /*0bd0*/  FFMA R8, R7, R9, UR4 ;  /* 0x0000000407087e23 */ /* 0x000fc80008000009 */
[----:B------:R-:W-:-:S05]  /*0be0*/  FFMA R7, R2, R8, R9 ;  /* 0x0000000802077223 */ /* 0x000fca0000000009 */
[----:B------:R-:W-:-:S04]  /*0bf0*/  SHF.R.U32.HI R5, RZ, 0x17, R7 ;  /* 0x00000017ff057819 */ /* 0x000fc80000011607 */
[----:B------:R-:W-:-:S04]  /*0c00*/  LOP3.LUT R5, R5, 0xff, RZ, 0xc0, !PT ;  /* 0x000000ff05057812 */ /* 0x000fc800078ec0ff */
[----:B------:R-:W-:-:S05]  /*0c10*/  IADD3 R11, PT, PT, R5, R10, RZ ;  /* 0x0000000a050b7210 */ /* 0x000fca0007ffe0ff */
[----:B------:R-:W-:-:S05]  /*0c20*/  VIADD R3, R11, 0xffffffff ;  /* 0xffffffff0b037836 */ /* 0x000fca0000000000 */
[----:B------:R-:W-:-:S13]  /*0c30*/  ISETP.GE.U32.AND P0, PT, R3, 0xfe, PT ;  /* 0x000000fe0300780c */ /* 0x000fda0003f06070 */
[----:B------:R-:W-:Y:S05]  /*0c40*/  @!P0 BRA `(.L_x_10) ;  /* 0x0000000000808947 */ /* 0x000fea0003800000 */
[----:B------:R-:W-:-:S13]  /*0c50*/  ISETP.GT.AND P0, PT, R11, 0xfe, PT ;  /* 0x000000fe0b00780c */ /* 0x000fda0003f04270 */
[----:B------:R-:W-:Y:S05]  /*0c60*/  @P0 BRA `(.L_x_11) ;  /* 0x00000000006c0947 */ /* 0x000fea0003800000 */
[----:B------:R-:W-:-:S13]  /*0c70*/  ISETP.GE.AND P0, PT, R11, 0x1, PT ;  /* 0x000000010b00780c */ /* 0x000fda0003f06270 */
[----:B------:R-:W-:Y:S05]  /*0c80*/  @P0 BRA `(.L_x_12) ;  /* 0x0000000000980947 */ /* 0x000fea0003800000 */
[----:B------:R-:W-:Y:S02]  /*0c90*/  ISETP.GE.AND P0, PT, R11, -0x18, PT ;  /* 0xffffffe80b00780c */ /* 0x000fe40003f06270 */
[----:B------:R-:W-:-:S11]  /*0ca0*/  LOP3.LUT R7, R7, 0x80000000, RZ, 0xc0, !PT ;  /* 0x8000000007077812 */ /* 0x000fd600078ec0ff */
[----:B------:R-:W-:Y:S05]  /*0cb0*/  @!P0 BRA `(.L_x_12) ;  /* 0x00000000008c8947 */ /* 0x000fea0003800000 */
[CCC-:B------:R-:W-:Y:S01]  /*0cc0*/  FFMA.RZ R3, R2.reuse, R8.reuse, R9.reuse ;  /* 0x0000000802037223 */ /* 0x1c0fe2000000c009 */
[C---:B------:R-:W-:Y:S02]  /*0cd0*/  ISETP.NE.AND P2, PT, R11.reuse, RZ, PT ;  /* 0x000000ff0b00720c */ /* 0x040fe40003f45270 */
[----:B------:R-:W-:Y:S02]  /*0ce0*/  ISETP.NE.AND P1, PT, R11, RZ, PT ;  /* 0x000000ff0b00720c */ /* 0x000fe40003f25270 */
[----:B------:R-:W-:Y:S01]  /*0cf0*/  LOP3.LUT R5, R3, 0x7fffff, RZ, 0xc0, !PT ;  /* 0x007fffff03057812 */ /* 0x000fe200078ec0ff */
[CCC-:B------:R-:W-:Y:S01]  /*0d00*/  FFMA.RP R3, R2.reuse, R8.reuse, R9.reuse ;  /* 0x0000000802037223 */ /* 0x1c0fe20000008009 */
[----:B------:R-:W-:Y:S01]  /*0d10*/  FFMA.RM R2, R2, R8, R9 ;  /* 0x0000000802027223 */ /* 0x000fe20000004009 */
[----:B------:R-:W-:Y:S01]  /*0d20*/  VIADD R8, R11, 0x20 ;  /* 0x000000200b087836 */ /* 0x000fe20000000000 */
[----:B------:R-:W-:Y:S01]  /*0d30*/  LOP3.LUT R5, R5, 0x800000, RZ, 0xfc, !PT ;  /* 0x0080000005057812 */ /* 0x000fe200078efcff */
[----:B------:R-:W-:-:S02]  /*0d40*/  IMAD.MOV R9, RZ, RZ, -R11 ;  /* 0x000000ffff097224 */ /* 0x000fc400078e0a0b */
[----:B------:R-:W-:Y:S02]  /*0d50*/  FSETP.NEU.FTZ.AND P0, PT, R3, R2, PT ;  /* 0x000000020300720b */ /* 0x000fe40003f1d000 */
[----:B------:R-:W-:Y:S02]  /*0d60*/  SHF.L.U32 R8, R5, R8, RZ ;  /* 0x0000000805087219 */ /* 0x000fe400000006ff */
[----:B------:R-:W-:Y:S02]  /*0d70*/  SEL R2, R9, RZ, P2 ;  /* 0x000000ff09027207 */ /* 0x000fe40001000000 */
[----:B------:R-:W-:Y:S02]  /*0d80*/  ISETP.NE.AND P1, PT, R8, RZ, P1 ;  /* 0x000000ff0800720c */ /* 0x000fe40000f25270 */
[----:B------:R-:W-:Y:S02]  /*0d90*/  SHF.R.U32.HI R2, RZ, R2, R5 ;  /* 0x00000002ff027219 */ /* 0x000fe40000011605 */
[----:B------:R-:W-:-:S02]  /*0da0*/  PLOP3.LUT P0, PT, P0, P1, PT, 0xf8, 0x8f ;  /* 0x00000000008f781c */ /* 0x000fc40000703f70 */
[----:B------:R-:W-:Y:S02]  /*0db0*/  SHF.R.U32.HI R8, RZ, 0x1, R2 ;  /* 0x00000001ff087819 */ /* 0x000fe40000011602 */
[----:B------:R-:W-:-:S04]  /*0dc0*/  SEL R3, RZ, 0x1, !P0 ;  /* 0x00000001ff037807 */ /* 0x000fc80004000000 */
[----:B------:R-:W-:-:S04]  /*0dd0*/  LOP3.LUT R3, R3, 0x1, R8, 0xf8, !PT ;  /* 0x0000000103037812 */ /* 0x000fc800078ef808 */
[----:B------:R-:W-:-:S04]  /*0de0*/  LOP3.LUT R3, R3, R2, RZ, 0xc0, !PT ;  /* 0x0000000203037212 */ /* 0x000fc800078ec0ff */
[----:B------:R-:W-:-:S04]  /*0df0*/  IADD3 R8, PT, PT, R8, R3, RZ ;  /* 0x0000000308087210 */ /* 0x000fc80007ffe0ff */
[----:B------:R-:W-:Y:S01]  /*0e00*/  LOP3.LUT R7, R8, R7, RZ, 0xfc, !PT ;  /* 0x0000000708077212 */ /* 0x000fe200078efcff */
[----:B------:R-:W-:Y:S06]  /*0e10*/  BRA `(.L_x_12) ;  /* 0x0000000000347947 */ /* 0x000fec0003800000 */
.L_x_11:
[----:B------:R-:W-:-:S04]  /*0e20*/  LOP3.LUT R7, R7, 0x80000000, RZ, 0xc0, !PT ;  /* 0x8000000007077812 */ /* 0x000fc800078ec0ff */
[----:B------:R-:W-:Y:S01]  /*0e30*/  LOP3.LUT R7, R7, 0x7f800000, RZ, 0xfc, !PT ;  /* 0x7f80000007077812 */ /* 0x000fe200078efcff */
[----:B------:R-:W-:Y:S06]  /*0e40*/  BRA `(.L_x_12) ;  /* 0x0000000000287947 */ /* 0x000fec0003800000 */
.L_x_10:
[----:B------:R-:W-:Y:S01]  /*0e50*/  IMAD R7, R10, 0x800000, R7 ;  /* 0x008000000a077824 */ /* 0x000fe200078e0207 */
[----:B------:R-:W-:Y:S06]  /*0e60*/  BRA `(.L_x_12) ;  /* 0x0000000000207947 */ /* 0x000fec0003800000 */
.L_x_9:
[----:B------:R-:W-:-:S04]  /*0e70*/  LOP3.LUT R5, R8, 0x80000000, R5, 0x48, !PT ;  /* 0x8000000008057812 */ /* 0x000fc800078e4805 */
[----:B------:R-:W-:Y:S01]  /*0e80*/  LOP3.LUT R7, R5, 0x7f800000, RZ, 0xfc, !PT ;  /* 0x7f80000005077812 */ /* 0x000fe200078efcff */
[----:B------:R-:W-:Y:S06]  /*0e90*/  BRA `(.L_x_12) ;  /* 0x0000000000147947 */ /* 0x000fec0003800000 */
.L_x_8:
[----:B------:R-:W-:Y:S01]  /*0ea0*/  LOP3.LUT R7, R8, 0x80000000, R5, 0x48, !PT ;  /* 0x8000000008077812 */ /* 0x000fe200078e4805 */
[----:B------:R-:W-:Y:S06]  /*0eb0*/  BRA `(.L_x_12) ;  /* 0x00000000000c7947 */ /* 0x000fec0003800000 */
.L_x_7:
[----:B------:R-:W0:Y:S01]  /*0ec0*/  MUFU.RSQ R7, -QNAN ;  /* 0xffc0000000077908 */ /* 0x000e220000001400 */
[----:B------:R-:W-:Y:S05]  /*0ed0*/  BRA `(.L_x_12) ;  /* 0x0000000000047947 */ /* 0x000fea0003800000 */
.L_x_6:
[----:B------:R-:W-:-:S07]  /*0ee0*/  FADD.FTZ R7, R2, 1.13339996437585562390e+35 ;  /* 0x79aea0bf02077421 */ /* 0x000fce0000010000 */
.L_x_12:
[----:B------:R-:W-:-:S04]  /*0ef0*/  IMAD.MOV.U32 R5, RZ, RZ, 0x0 ;  /* 0x00000000ff057424 */ /* 0x000fc800078e00ff */
[----:B0-----:R-:W-:Y:S05]  /*0f00*/  RET.REL.NODEC R4 `(_Z7computefffffffffffffffffffffff) ;  /* 0xfffffff0043c7950 */ /* 0x001fea0003c3ffff */
.L_x_13:
[----:B------:R-:W-:-:S00]  /*0f10*/  BRA `(.L_x_13) ;  /* 0xfffffffc00fc7947 */ /* 0x000fc0000383ffff */
[----:B------:R-:W-:-:S00]  /*0f20*/  NOP ;  /* 0x0000000000007918 */ /* 0x000fc00000000000 */
        /* <DEDUP_REMOVED lines=13> */
.L_x_14:


//--------------------- .nv.global.init           --------------------------
	.section	.nv.global.init,"aw",@progbits
	.align	4
.nv.global.init:
	.type		__cudart_i2opi_f,@object
	.size		__cudart_i2opi_f,($str - __cudart_i2opi_f)
__cudart_i2opi_f:
        /*0000*/ 	.byte	0x41, 0x90, 0x43, 0x3c, 0x99, 0x95, 0x62, 0xdb, 0xc0, 0xdd, 0x34, 0xf5, 0xd1, 0x57, 0x27, 0xfc
        /*0010*/ 	.byte	0x29, 0x15, 0x44, 0x4e, 0x6e, 0x83, 0xf9, 0xa2
	.type		$str,@object
	.size		$str,(.L_0 - $str)
$str:
        /*0018*/ 	.byte	0x25, 0x2e, 0x31, 0x37, 0x67, 0x0a, 0x00
.L_0:


//--------------------- .nv.shared.reserved.0     --------------------------
	.section	.nv.shared.reserved.0,"aw",@nobits
	.weak		__nv_reservedSMEM_offset_0_alias
	.size		__nv_reservedSMEM_offset_0_alias, 0, 64
	.other		__nv_reservedSMEM_offset_0_alias,@"STO_CUDA_RESERVED_SHARED STV_DEFAULT"
__nv_reservedSMEM_offset_0_alias:
	.zero		0
	.zero		64


//--------------------- .nv.constant0._Z7computefffffffffffffffffffffff --------------------------
	.section	.nv.constant0._Z7computefffffffffffffffffffffff,"a",@progbits
	.sectionflags	@""
	.align	4
.nv.constant0._Z7computefffffffffffffffffffffff:
	.zero		988


//--------------------- SYMBOLS --------------------------

	.type		.nv.reservedSmem.offset0,@object
	.size		.nv.reservedSmem.offset0,0x4
	.type		vprintf,@function
